	.headerflags	@"EF_CUDA_TEXMODE_UNIFIED EF_CUDA_64BIT_ADDRESS EF_CUDA_ACCELERATORS EF_CUDA_SM90 EF_CUDA_VIRTUAL_SM(EF_CUDA_SM90)"
	.elftype	@"ET_EXEC"


//--------------------- .nv.info                  --------------------------
	.section	.nv.info,"",@"SHT_CUDA_INFO"
	.align	4


	//----- nvinfo : EIATTR_REGCOUNT
	.align		4
        /*0000*/ 	.byte	0x04, 0x2f
        /*0002*/ 	.short	(.L_3 - .L_2)
	.align		4
.L_2:
        /*0004*/ 	.word	index@(triton_poi_fused_cat_2)
        /*0008*/ 	.word	0x0000001d


	//----- nvinfo : EIATTR_MIN_STACK_SIZE
	.align		4
.L_3:
        /*000c*/ 	.byte	0x04, 0x12
        /*000e*/ 	.short	(.L_5 - .L_4)
	.align		4
.L_4:
        /*0010*/ 	.word	index@(triton_poi_fused_cat_2)
        /*0014*/ 	.word	0x00000000


	//----- nvinfo : EIATTR_FRAME_SIZE
	.align		4
.L_5:
        /*0018*/ 	.byte	0x04, 0x11
        /*001a*/ 	.short	(.L_7 - .L_6)
	.align		4
.L_6:
        /*001c*/ 	.word	index@(triton_poi_fused_cat_2)
        /*0020*/ 	.word	0x00000000


	//----- nvinfo : EIATTR_MIN_STACK_SIZE
	.align		4
.L_7:
        /*0024*/ 	.byte	0x04, 0x12
        /*0026*/ 	.short	(.L_9 - .L_8)
	.align		4
.L_8:
        /*0028*/ 	.word	index@(triton_poi_fused_cat_2)
        /*002c*/ 	.word	0x00000000
.L_9:


//--------------------- .nv.info.triton_poi_fused_cat_2 --------------------------
	.section	.nv.info.triton_poi_fused_cat_2,"",@"SHT_CUDA_INFO"
	.sectionflags	@""
	.align	4


	//----- nvinfo : EIATTR_CUDA_API_VERSION
	.align		4
        /*0000*/ 	.byte	0x04, 0x37
        /*0002*/ 	.short	(.L_11 - .L_10)
.L_10:
        /*0004*/ 	.word	0x0000007c


	//----- nvinfo : EIATTR_KPARAM_INFO
	.align		4
.L_11:
        /*0008*/ 	.byte	0x04, 0x17
        /*000a*/ 	.short	(.L_13 - .L_12)
.L_12:
        /*000c*/ 	.word	0x00000000
        /*0010*/ 	.short	0x000c
        /*0012*/ 	.short	0x0060
        /*0014*/ 	.byte	0x00, 0xf0, 0x11, 0x00


	//----- nvinfo : EIATTR_KPARAM_INFO
	.align		4
.L_13:
        /*0018*/ 	.byte	0x04, 0x17
        /*001a*/ 	.short	(.L_15 - .L_14)
.L_14:
        /*001c*/ 	.word	0x00000000
        /*0020*/ 	.short	0x000b
        /*0022*/ 	.short	0x0058
        /*0024*/ 	.byte	0x00, 0xf4, 0x21, 0x00


	//----- nvinfo : EIATTR_KPARAM_INFO
	.align		4
.L_15:
        /*0028*/ 	.byte	0x04, 0x17
        /*002a*/ 	.short	(.L_17 - .L_16)
.L_16:
        /*002c*/ 	.word	0x00000000
        /*0030*/ 	.short	0x000a
        /*0032*/ 	.short	0x0050
        /*0034*/ 	.byte	0x00, 0xf4, 0x21, 0x00


	//----- nvinfo : EIATTR_KPARAM_INFO
	.align		4
.L_17:
        /*0038*/ 	.byte	0x04, 0x17
        /*003a*/ 	.short	(.L_19 - .L_18)
.L_18:
        /*003c*/ 	.word	0x00000000
        /*0040*/ 	.short	0x0009
        /*0042*/ 	.short	0x0048
        /*0044*/ 	.byte	0x00, 0xf4, 0x21, 0x00


	//----- nvinfo : EIATTR_KPARAM_INFO
	.align		4
.L_19:
        /*0048*/ 	.byte	0x04, 0x17
        /*004a*/ 	.short	(.L_21 - .L_20)
.L_20:
        /*004c*/ 	.word	0x00000000
        /*0050*/ 	.short	0x0008
        /*0052*/ 	.short	0x0040
        /*0054*/ 	.byte	0x00, 0xf4, 0x21, 0x00


	//----- nvinfo : EIATTR_KPARAM_INFO
	.align		4
.L_21:
        /*0058*/ 	.byte	0x04, 0x17
        /*005a*/ 	.short	(.L_23 - .L_22)
.L_22:
        /*005c*/ 	.word	0x00000000
        /*0060*/ 	.short	0x0007
        /*0062*/ 	.short	0x0038
        /*0064*/ 	.byte	0x00, 0xf4, 0x21, 0x00


	//----- nvinfo : EIATTR_KPARAM_INFO
	.align		4
.L_23:
        /*0068*/ 	.byte	0x04, 0x17
        /*006a*/ 	.short	(.L_25 - .L_24)
.L_24:
        /*006c*/ 	.word	0x00000000
        /*0070*/ 	.short	0x0006
        /*0072*/ 	.short	0x0030
        /*0074*/ 	.byte	0x00, 0xf4, 0x21, 0x00


	//----- nvinfo : EIATTR_KPARAM_INFO
	.align		4
.L_25:
        /*0078*/ 	.byte	0x04, 0x17
        /*007a*/ 	.short	(.L_27 - .L_26)
.L_26:
        /*007c*/ 	.word	0x00000000
        /*0080*/ 	.short	0x0005
        /*0082*/ 	.short	0x0028
        /*0084*/ 	.byte	0x00, 0xf4, 0x21, 0x00


	//----- nvinfo : EIATTR_KPARAM_INFO
	.align		4
.L_27:
        /*0088*/ 	.byte	0x04, 0x17
        /*008a*/ 	.short	(.L_29 - .L_28)
.L_28:
        /*008c*/ 	.word	0x00000000
        /*0090*/ 	.short	0x0004
        /*0092*/ 	.short	0x0020
        /*0094*/ 	.byte	0x00, 0xf4, 0x21, 0x00


	//----- nvinfo : EIATTR_KPARAM_INFO
	.align		4
.L_29:
        /*0098*/ 	.byte	0x04, 0x17
        /*009a*/ 	.short	(.L_31 - .L_30)
.L_30:
        /*009c*/ 	.word	0x00000000
        /*00a0*/ 	.short	0x0003
        /*00a2*/ 	.short	0x0018
        /*00a4*/ 	.byte	0x00, 0xf4, 0x21, 0x00


	//----- nvinfo : EIATTR_KPARAM_INFO
	.align		4
.L_31:
        /*00a8*/ 	.byte	0x04, 0x17
        /*00aa*/ 	.short	(.L_33 - .L_32)
.L_32:
        /*00ac*/ 	.word	0x00000000
        /*00b0*/ 	.short	0x0002
        /*00b2*/ 	.short	0x0010
        /*00b4*/ 	.byte	0x00, 0xf4, 0x21, 0x00


	//----- nvinfo : EIATTR_KPARAM_INFO
	.align		4
.L_33:
        /*00b8*/ 	.byte	0x04, 0x17
        /*00ba*/ 	.short	(.L_35 - .L_34)
.L_34:
        /*00bc*/ 	.word	0x00000000
        /*00c0*/ 	.short	0x0001
        /*00c2*/ 	.short	0x0008
        /*00c4*/ 	.byte	0x00, 0xf4, 0x21, 0x00


	//----- nvinfo : EIATTR_KPARAM_INFO
	.align		4
.L_35:
        /*00c8*/ 	.byte	0x04, 0x17
        /*00ca*/ 	.short	(.L_37 - .L_36)
.L_36:
        /*00cc*/ 	.word	0x00000000
        /*00d0*/ 	.short	0x0000
        /*00d2*/ 	.short	0x0000
        /*00d4*/ 	.byte	0x00, 0xf4, 0x21, 0x00


	//----- nvinfo : EIATTR_SPARSE_MMA_MASK
	.align		4
.L_37:
        /*00d8*/ 	.byte	0x03, 0x50
        /*00da*/ 	.short	0x0000


	//----- nvinfo : EIATTR_MAXREG_COUNT
	.align		4
        /*00dc*/ 	.byte	0x03, 0x1b
        /*00de*/ 	.short	0x00ff


	//----- nvinfo : EIATTR_EXIT_INSTR_OFFSETS
	.align		4
        /*00e0*/ 	.byte	0x04, 0x1c
        /*00e2*/ 	.short	(.L_39 - .L_38)


	//   ....[0]....
.L_38:
        /*00e4*/ 	.word	0x000007e0


	//   ....[1]....
        /*00e8*/ 	.word	0x00000800


	//----- nvinfo : EIATTR_REQNTID
	.align		4
.L_39:
        /*00ec*/ 	.byte	0x04, 0x10
        /*00ee*/ 	.short	(.L_41 - .L_40)
.L_40:
        /*00f0*/ 	.word	0x00000080
        /*00f4*/ 	.word	0x00000001
        /*00f8*/ 	.word	0x00000001


	//----- nvinfo : EIATTR_CBANK_PARAM_SIZE
	.align		4
.L_41:
        /*00fc*/ 	.byte	0x03, 0x19
        /*00fe*/ 	.short	0x0064


	//----- nvinfo : EIATTR_PARAM_CBANK
	.align		4
        /*0100*/ 	.byte	0x04, 0x0a
        /*0102*/ 	.short	(.L_43 - .L_42)
	.align		4
.L_42:
        /*0104*/ 	.word	index@(.nv.constant0.triton_poi_fused_cat_2)
        /*0108*/ 	.short	0x0210
        /*010a*/ 	.short	0x0064


	//----- nvinfo : EIATTR_SW_WAR
	.align		4
.L_43:
        /*010c*/ 	.byte	0x04, 0x36
        /*010e*/ 	.short	(.L_45 - .L_44)
.L_44:
        /*0110*/ 	.word	0x00000008
.L_45:


//--------------------- .nv.callgraph             --------------------------
	.section	.nv.callgraph,"",@"SHT_CUDA_CALLGRAPH"
	.align	4
	.sectionentsize	8
	.align		4
        /*0000*/ 	.word	0x00000000
	.align		4
        /*0004*/ 	.word	0xffffffff
	.align		4
        /*0008*/ 	.word	0x00000000
	.align		4
        /*000c*/ 	.word	0xfffffffe
	.align		4
        /*0010*/ 	.word	0x00000000
	.align		4
        /*0014*/ 	.word	0xfffffffd
	.align		4
        /*0018*/ 	.word	0x00000000
	.align		4
        /*001c*/ 	.word	0xfffffffc


//--------------------- .nv.constant4             --------------------------
	.section	.nv.constant4,"a",@progbits
	.align	8
	.align		8
.nv.constant4:
        /*0000*/ 	.dword	_$_str
	.align		8
        /*0008*/ 	.dword	_$_str_$_2


//--------------------- .text.triton_poi_fused_cat_2 --------------------------
	.section	.text.triton_poi_fused_cat_2,"ax",@progbits
	.align	128
        .global         triton_poi_fused_cat_2
        .type           triton_poi_fused_cat_2,@function
        .size           triton_poi_fused_cat_2,(.L_x_1 - triton_poi_fused_cat_2)
        .other          triton_poi_fused_cat_2,@"STO_CUDA_ENTRY STV_DEFAULT"
triton_poi_fused_cat_2:
.text.triton_poi_fused_cat_2:
[----:B------:R-:W0:Y:S01]  /*0000*/  LDC R1, c[0x0][0x28] ;  /* 0x00000a00ff017b82 */ /* 0x000e220000000800 */
[----:B------:R-:W1:Y:S07]  /*0010*/  S2R R16, SR_TID.X ;  /* 0x0000000000107919 */ /* 0x000e6e0000002100 */
[----:B------:R-:W2:Y:S01]  /*0020*/  LDC.64 R4, c[0x0][0x250] ;  /* 0x00009400ff047b82 */ /* 0x000ea20000000a00 */
[----:B------:R-:W-:Y:S01]  /*0030*/  ULDC.64 UR4, c[0x0][0x208] ;  /* 0x0000820000047ab9 */ /* 0x000fe20000000a00 */
[----:B------:R-:W3:Y:S01]  /*0040*/  S2R R3, SR_CTAID.X ;  /* 0x0000000000037919 */ /* 0x000ee20000002500 */
[----:B------:R-:W-:Y:S01]  /*0050*/  IMAD.MOV.U32 R11, RZ, RZ, RZ ;  /* 0x000000ffff0b7224 */ /* 0x000fe200078e00ff */
[----:B------:R-:W-:-:S04]  /*0060*/  ULDC.64 UR6, c[0x0][0x218] ;  /* 0x0000860000067ab9 */ /* 0x000fc80000000a00 */
[----:B------:R-:W4:Y:S08]  /*0070*/  LDC.64 R14, c[0x0][0x220] ;  /* 0x00008800ff0e7b82 */ /* 0x000f300000000a00 */
[----:B------:R-:W5:Y:S01]  /*0080*/  LDC.64 R12, c[0x0][0x248] ;  /* 0x00009200ff0c7b82 */ /* 0x000f620000000a00 */
[----:B-1----:R-:W-:-:S05]  /*0090*/  LOP3.LUT R16, R16, 0x7f, RZ, 0xc0, !PT ;  /* 0x0000007f10107812 */ /* 0x002fca00078ec0ff */
[----:B---3--:R-:W-:-:S05]  /*00a0*/  IMAD R16, R3, 0x80, R16 ;  /* 0x0000008003107824 */ /* 0x008fca00078e0210 */
[----:B------:R-:W-:-:S04]  /*00b0*/  SHF.R.S32.HI R3, RZ, 0x1f, R16 ;  /* 0x0000001fff037819 */ /* 0x000fc80000011410 */
[----:B------:R-:W-:-:S04]  /*00c0*/  LEA.HI R6, R3, R16, RZ, 0x4 ;  /* 0x0000001003067211 */ /* 0x000fc800078f20ff */
[----:B------:R-:W-:-:S05]  /*00d0*/  SHF.R.S32.HI R23, RZ, 0x4, R6 ;  /* 0x00000004ff177819 */ /* 0x000fca0000011406 */
[----:B------:R-:W-:-:S05]  /*00e0*/  IMAD.HI R0, R23, 0x51eb851f, RZ ;  /* 0x51eb851f17007827 */ /* 0x000fca00078e02ff */
[----:B------:R-:W-:-:S04]  /*00f0*/  SHF.R.U32.HI R3, RZ, 0x1f, R0 ;  /* 0x0000001fff037819 */ /* 0x000fc80000011600 */
[----:B------:R-:W-:Y:S02]  /*0100*/  LEA.HI.SX32 R0, R0, R3, 0x1b ;  /* 0x0000000300007211 */ /* 0x000fe400078fdaff */
[----:B------:R-:W1:Y:S03]  /*0110*/  LDC.64 R2, c[0x0][0x228] ;  /* 0x00008a00ff027b82 */ /* 0x000e660000000a00 */
[----:B------:R-:W-:-:S04]  /*0120*/  IMAD R23, R0, -0x64, R23 ;  /* 0xffffff9c00177824 */ /* 0x000fc800078e0217 */
[C---:B------:R-:W-:Y:S01]  /*0130*/  VIADD R0, R23.reuse, 0xfffffffc ;  /* 0xfffffffc17007836 */ /* 0x040fe20000000000 */
[----:B------:R-:W-:-:S04]  /*0140*/  ISETP.GT.AND P2, PT, R23, 0x33, PT ;  /* 0x000000331700780c */ /* 0x000fc80003f44270 */
[----:B------:R-:W-:Y:S01]  /*0150*/  ISETP.GE.U32.AND P0, PT, R0, 0x30, PT ;  /* 0x000000300000780c */ /* 0x000fe20003f06070 */
[----:B------:R-:W-:-:S03]  /*0160*/  IMAD.MOV.U32 R0, RZ, RZ, RZ ;  /* 0x000000ffff007224 */ /* 0x000fc600078e00ff */
[C---:B------:R-:W-:Y:S02]  /*0170*/  ISETP.LT.AND P3, PT, R16.reuse, 0x1900, !P0 ;  /* 0x000019001000780c */ /* 0x040fe40004761270 */
[----:B------:R-:W-:Y:S01]  /*0180*/  ISETP.LT.AND P4, PT, R16, 0x1900, P2 ;  /* 0x000019001000780c */ /* 0x000fe20001781270 */
[----:B-1----:R-:W-:-:S10]  /*0190*/  IMAD.WIDE R2, R23, 0x4, R2 ;  /* 0x0000000417027825 */ /* 0x002fd400078e0202 */
[----:B------:R1:W3:Y:S01]  /*01a0*/  @P3 LDG.E.EL R0, desc[UR4][R2.64+-0x10] ;  /* 0xfffff00402003981 */ /* 0x0002e2000c2e1900 */
[----:B--2---:R-:W-:-:S05]  /*01b0*/  IMAD.WIDE R4, R23, 0x4, R4 ;  /* 0x0000000417047825 */ /* 0x004fca00078e0204 */
[----:B------:R2:W3:Y:S01]  /*01c0*/  @P4 LDG.E.EL R11, desc[UR4][R4.64+-0xd0] ;  /* 0xffff3004040b4981 */ /* 0x0004e2000c2e1900 */
[----:B------:R-:W-:Y:S01]  /*01d0*/  IMAD.HI R17, R16, 0x51eb851f, RZ ;  /* 0x51eb851f10117827 */ /* 0x000fe200078e02ff */
[----:B------:R-:W-:Y:S02]  /*01e0*/  LOP3.LUT R7, R6, 0xfffffff0, RZ, 0xc0, !PT ;  /* 0xfffffff006077812 */ /* 0x000fe400078ec0ff */
[----:B-1----:R-:W-:Y:S01]  /*01f0*/  SHF.R.S32.HI R3, RZ, 0x1f, R23 ;  /* 0x0000001fff037819 */ /* 0x002fe20000011417 */
[----:B------:R-:W-:Y:S01]  /*0200*/  IMAD.MOV.U32 R18, RZ, RZ, RZ ;  /* 0x000000ffff127224 */ /* 0x000fe200078e00ff */
[----:B------:R-:W-:Y:S01]  /*0210*/  SHF.R.U32.HI R8, RZ, 0x1f, R17 ;  /* 0x0000001fff087819 */ /* 0x000fe20000011611 */
[----:B------:R-:W-:-:S03]  /*0220*/  IMAD.IADD R6, R16, 0x1, -R7 ;  /* 0x0000000110067824 */ /* 0x000fc600078e0a07 */
[----:B------:R-:W-:Y:S01]  /*0230*/  LEA.HI.SX32 R17, R17, R8, 0x17 ;  /* 0x0000000811117211 */ /* 0x000fe200078fbaff */
[----:B--2---:R-:W1:Y:S04]  /*0240*/  LDC.64 R4, c[0x0][0x238] ;  /* 0x00008e00ff047b82 */ /* 0x004e680000000a00 */
[----:B------:R-:W-:-:S04]  /*0250*/  IMAD R6, R17, 0x10, R6 ;  /* 0x0000001011067824 */ /* 0x000fc800078e0206 */
[----:B------:R-:W-:Y:S01]  /*0260*/  IMAD R2, R6, 0x30, RZ ;  /* 0x0000003006027824 */ /* 0x000fe200078e02ff */
[----:B------:R-:W2:Y:S04]  /*0270*/  LDC.64 R8, c[0x0][0x230] ;  /* 0x00008c00ff087b82 */ /* 0x000ea80000000a00 */
[----:B------:R-:W-:-:S04]  /*0280*/  IADD3 R10, P1, R23, R2, RZ ;  /* 0x00000002170a7210 */ /* 0x000fc80007f3e0ff */
[----:B------:R-:W-:Y:S01]  /*0290*/  LEA.HI.X.SX32 R3, R2, R3, 0x1, P1 ;  /* 0x0000000302037211 */ /* 0x000fe200008f0eff */
[----:B------:R-:W1:Y:S03]  /*02a0*/  LDC.64 R6, c[0x0][0x260] ;  /* 0x00009800ff067b82 */ /* 0x000e660000000a00 */
[C---:B------:R-:W-:Y:S01]  /*02b0*/  SHF.L.U64.HI R19, R10.reuse, 0x2, R3 ;  /* 0x000000020a137819 */ /* 0x040fe20000010203 */
[----:B------:R-:W-:-:S04]  /*02c0*/  IMAD.SHL.U32 R10, R10, 0x4, RZ ;  /* 0x000000040a0a7824 */ /* 0x000fc800078e00ff */
[----:B------:R-:W1:Y:S01]  /*02d0*/  LDC.64 R2, c[0x0][0x258] ;  /* 0x00009600ff027b82 */ /* 0x000e620000000a00 */
[----:B------:R-:W-:-:S04]  /*02e0*/  IADD3 R24, P1, R10, UR6, RZ ;  /* 0x000000060a187c10 */ /* 0x000fc8000ff3e0ff */
[----:B------:R-:W-:Y:S01]  /*02f0*/  IADD3.X R25, R19, UR7, RZ, P1, !PT ;  /* 0x0000000713197c10 */ /* 0x000fe20008ffe4ff */
[----:B------:R-:W-:Y:S02]  /*0300*/  ULDC.64 UR6, c[0x0][0x240] ;  /* 0x0000900000067ab9 */ /* 0x000fe40000000a00 */
[----:B------:R-:W-:Y:S02]  /*0310*/  IADD3 R10, P1, R10, UR6, RZ ;  /* 0x000000060a0a7c10 */ /* 0x000fe4000ff3e0ff */
[----:B------:R-:W-:Y:S01]  /*0320*/  CS2R R20, SRZ ;  /* 0x0000000000147805 */ /* 0x000fe2000001ff00 */
[C---:B----4-:R-:W-:Y:S01]  /*0330*/  IMAD.WIDE R14, R23.reuse, 0x4, R14 ;  /* 0x00000004170e7825 */ /* 0x050fe200078e020e */
[----:B------:R4:W3:Y:S03]  /*0340*/  @P3 LDG.E.EL R18, desc[UR4][R24.64+-0x10] ;  /* 0xfffff00418123981 */ /* 0x0008e6000c2e1900 */
[----:B-----5:R-:W-:-:S04]  /*0350*/  IMAD.WIDE R12, R23, 0x4, R12 ;  /* 0x00000004170c7825 */ /* 0x020fc800078e020c */
[C---:B--2---:R-:W-:Y:S01]  /*0360*/  IMAD.WIDE R8, R23.reuse, 0x4, R8 ;  /* 0x0000000417087825 */ /* 0x044fe200078e0208 */
[----:B------:R2:W5:Y:S03]  /*0370*/  @P4 LDG.E.EL R21, desc[UR4][R12.64+-0xd0] ;  /* 0xffff30040c154981 */ /* 0x000566000c2e1900 */
[----:B-1----:R-:W-:-:S04]  /*0380*/  IMAD.WIDE R4, R23, 0x4, R4 ;  /* 0x0000000417047825 */ /* 0x002fc800078e0204 */
[----:B0-----:R-:W-:-:S04]  /*0390*/  IMAD.WIDE R2, R23, 0x4, R2 ;  /* 0x0000000417027825 */ /* 0x001fc800078e0202 */
[----:B----4-:R-:W-:Y:S02]  /*03a0*/  IMAD.WIDE R24, R23, 0x4, R6 ;  /* 0x0000000417187825 */ /* 0x010fe400078e0206 */
[----:B------:R-:W0:Y:S02]  /*03b0*/  LDC.64 R6, c[0x0][0x210] ;  /* 0x00008400ff067b82 */ /* 0x000e240000000a00 */
[----:B------:R-:W-:Y:S02]  /*03c0*/  IMAD.MOV.U32 R26, RZ, RZ, 0x3e800000 ;  /* 0x3e800000ff1a7424 */ /* 0x000fe400078e00ff */
[----:B--2---:R-:W-:-:S06]  /*03d0*/  IMAD.MOV.U32 R12, RZ, RZ, RZ ;  /* 0x000000ffff0c7224 */ /* 0x004fcc00078e00ff */
[----:B------:R-:W2:Y:S01]  /*03e0*/  @P4 LDG.E.EL R12, desc[UR4][R24.64+-0xd0] ;  /* 0xffff3004180c4981 */ /* 0x000ea2000c2e1900 */
[----:B---3--:R-:W-:-:S05]  /*03f0*/  SEL R0, R0, RZ, P3 ;  /* 0x000000ff00007207 */ /* 0x008fca0001800000 */
[----:B------:R-:W-:Y:S01]  /*0400*/  FADD R0, R0, 9.9999997473787516356e-06 ;  /* 0x3727c5ac00007421 */ /* 0x000fe20000000000 */
[----:B------:R-:W-:-:S05]  /*0410*/  SEL R22, R11, RZ, P4 ;  /* 0x000000ff0b167207 */ /* 0x000fca0002000000 */
[----:B------:R-:W1:Y:S01]  /*0420*/  MUFU.SQRT R0, R0 ;  /* 0x0000000000007308 */ /* 0x000e620000002000 */
[----:B------:R-:W-:Y:S01]  /*0430*/  FADD R22, R22, 9.9999997473787516356e-06 ;  /* 0x3727c5ac16167421 */ /* 0x000fe20000000000 */
[----:B------:R-:W-:Y:S01]  /*0440*/  IADD3.X R11, R19, UR7, RZ, P1, !PT ;  /* 0x00000007130b7c10 */ /* 0x000fe20008ffe4ff */
[----:B------:R-:W-:-:S05]  /*0450*/  IMAD.MOV.U32 R19, RZ, RZ, RZ ;  /* 0x000000ffff137224 */ /* 0x000fca00078e00ff */
[----:B------:R-:W3:Y:S01]  /*0460*/  MUFU.SQRT R22, R22 ;  /* 0x0000001600167308 */ /* 0x000ee20000002000 */
[----:B------:R-:W4:Y:S01]  /*0470*/  @P3 LDG.E.EL R19, desc[UR4][R14.64+-0x10] ;  /* 0xfffff0040e133981 */ /* 0x000f22000c2e1900 */
[----:B-1----:R-:W-:-:S03]  /*0480*/  FSETP.GT.AND P5, PT, R0, 8.50705917302346158658e+37, PT ;  /* 0x7e8000000000780b */ /* 0x002fc60003fa4000 */
[----:B------:R1:W4:Y:S01]  /*0490*/  @P4 LDG.E.EL R20, desc[UR4][R10.64+-0xd0] ;  /* 0xffff30040a144981 */ /* 0x000322000c2e1900 */
[----:B------:R-:W-:Y:S01]  /*04a0*/  ISETP.GE.AND P1, PT, R23, 0x4, PT ;  /* 0x000000041700780c */ /* 0x000fe20003f26270 */
[----:B------:R-:W-:Y:S01]  /*04b0*/  IMAD.MOV.U32 R23, RZ, RZ, RZ ;  /* 0x000000ffff177224 */ /* 0x000fe200078e00ff */
[----:B------:R-:W-:Y:S02]  /*04c0*/  FSETP.GEU.AND P6, PT, R0, 1.175494350822287508e-38, PT ;  /* 0x008000000000780b */ /* 0x000fe40003fce000 */
[----:B------:R-:W-:-:S03]  /*04d0*/  FSEL R13, R26, 1, P5 ;  /* 0x3f8000001a0d7808 */ /* 0x000fc60002800000 */
[----:B------:R0:W4:Y:S01]  /*04e0*/  @P3 LDG.E.EL R23, desc[UR4][R8.64+-0x10] ;  /* 0xfffff00408173981 */ /* 0x000122000c2e1900 */
[----:B-1----:R-:W-:Y:S02]  /*04f0*/  IMAD.MOV.U32 R11, RZ, RZ, RZ ;  /* 0x000000ffff0b7224 */ /* 0x002fe400078e00ff */
[----:B------:R-:W-:Y:S01]  /*0500*/  @P5 FMUL R0, R0, 0.25 ;  /* 0x3e80000000005820 */ /* 0x000fe20000400000 */
[----:B---3--:R-:W-:Y:S01]  /*0510*/  FSETP.GT.AND P5, PT, R22, 8.50705917302346158658e+37, PT ;  /* 0x7e8000001600780b */ /* 0x008fe20003fa4000 */
[----:B------:R-:W-:Y:S02]  /*0520*/  IMAD.MOV.U32 R10, RZ, RZ, RZ ;  /* 0x000000ffff0a7224 */ /* 0x000fe400078e00ff */
[----:B------:R1:W3:Y:S01]  /*0530*/  @P3 LDG.E.EL R11, desc[UR4][R4.64+-0x10] ;  /* 0xfffff004040b3981 */ /* 0x0002e2000c2e1900 */
[----:B------:R-:W-:Y:S01]  /*0540*/  @!P6 FMUL R0, R0, 16777216 ;  /* 0x4b8000000000e820 */ /* 0x000fe20000400000 */
[----:B------:R-:W-:Y:S02]  /*0550*/  @!P6 FMUL R13, R13, 16777216 ;  /* 0x4b8000000d0de820 */ /* 0x000fe40000400000 */
[----:B------:R0:W3:Y:S01]  /*0560*/  @P4 LDG.E.EL R10, desc[UR4][R2.64+-0xd0] ;  /* 0xffff3004020a4981 */ /* 0x0000e2000c2e1900 */
[----:B------:R-:W-:Y:S01]  /*0570*/  FSETP.GEU.AND P6, PT, R22, 1.175494350822287508e-38, PT ;  /* 0x008000001600780b */ /* 0x000fe20003fce000 */
[----:B------:R-:W-:Y:S01]  /*0580*/  IMAD R14, R17, -0x640, R16 ;  /* 0xfffff9c0110e7824 */ /* 0x000fe200078e0210 */
[----:B------:R-:W-:-:S03]  /*0590*/  FSEL R15, R26, 1, P5 ;  /* 0x3f8000001a0f7808 */ /* 0x000fc60002800000 */
[----:B------:R-:W-:Y:S01]  /*05a0*/  @P5 FMUL R22, R22, 0.25 ;  /* 0x3e80000016165820 */ /* 0x000fe20000400000 */
[----:B------:R-:W-:Y:S01]  /*05b0*/  ISETP.LT.AND P5, PT, R16, 0x1900, !P1 ;  /* 0x000019001000780c */ /* 0x000fe20004fa1270 */
[----:B------:R-:W-:Y:S02]  /*05c0*/  IMAD R17, R17, 0x40, R14 ;  /* 0x0000004011117824 */ /* 0x000fe400078e020e */
[----:B0-----:R-:W-:Y:S02]  /*05d0*/  IMAD.MOV.U32 R8, RZ, RZ, RZ ;  /* 0x000000ffff087224 */ /* 0x001fe400078e00ff */
[----:B------:R-:W-:-:S08]  /*05e0*/  IMAD.WIDE R6, R17, 0x4, R6 ;  /* 0x0000000411067825 */ /* 0x000fd000078e0206 */
[----:B------:R-:W3:Y:S01]  /*05f0*/  @P5 LDG.E R8, desc[UR4][R6.64] ;  /* 0x0000000406085981 */ /* 0x000ee2000c1e1900 */
[----:B------:R-:W-:Y:S01]  /*0600*/  @!P6 FMUL R22, R22, 16777216 ;  /* 0x4b8000001616e820 */ /* 0x000fe20000400000 */
[----:B------:R-:W0:Y:S01]  /*0610*/  MUFU.RCP R0, R0 ;  /* 0x0000000000007308 */ /* 0x000e220000001000 */
[----:B-1----:R-:W-:-:S07]  /*0620*/  SEL R4, R18, RZ, P3 ;  /* 0x000000ff12047207 */ /* 0x002fce0001800000 */
[----:B------:R-:W1:Y:S01]  /*0630*/  MUFU.RCP R22, R22 ;  /* 0x0000001600167308 */ /* 0x000e620000001000 */
[----:B-----5:R-:W-:Y:S01]  /*0640*/  SEL R21, R21, RZ, P4 ;  /* 0x000000ff15157207 */ /* 0x020fe20002000000 */
[----:B------:R-:W-:Y:S01]  /*0650*/  @!P6 FMUL R15, R15, 16777216 ;  /* 0x4b8000000f0fe820 */ /* 0x000fe20000400000 */
[----:B0-----:R-:W-:Y:S01]  /*0660*/  FMUL R13, R0, R13 ;  /* 0x0000000d000d7220 */ /* 0x001fe20000400000 */
[----:B--2---:R-:W-:Y:S02]  /*0670*/  SEL R12, R12, RZ, P4 ;  /* 0x000000ff0c0c7207 */ /* 0x004fe40002000000 */
[----:B-1----:R-:W-:Y:S01]  /*0680*/  FMUL R15, R22, R15 ;  /* 0x0000000f160f7220 */ /* 0x002fe20000400000 */
[----:B----4-:R-:W-:-:S05]  /*0690*/  SEL R19, R19, RZ, P3 ;  /* 0x000000ff13137207 */ /* 0x010fca0001800000 */
[----:B------:R-:W-:Y:S01]  /*06a0*/  FADD R4, R4, -R19 ;  /* 0x8000001304047221 */ /* 0x000fe20000000000 */
[----:B------:R-:W-:-:S03]  /*06b0*/  SEL R2, R20, RZ, P4 ;  /* 0x000000ff14027207 */ /* 0x000fc60002000000 */
[----:B------:R-:W-:Y:S02]  /*06c0*/  FMUL R4, R13, R4 ;  /* 0x000000040d047220 */ /* 0x000fe40000400000 */
[----:B------:R-:W-:Y:S01]  /*06d0*/  FADD R2, R2, -R21 ;  /* 0x8000001502027221 */ /* 0x000fe20000000000 */
[----:B------:R-:W-:-:S03]  /*06e0*/  SEL R23, R23, RZ, P3 ;  /* 0x000000ff17177207 */ /* 0x000fc60001800000 */
[----:B------:R-:W-:Y:S02]  /*06f0*/  FMUL R15, R2, R15 ;  /* 0x0000000f020f7220 */ /* 0x000fe40000400000 */
[----:B------:R-:W0:Y:S01]  /*0700*/  LDC.64 R2, c[0x0][0x268] ;  /* 0x00009a00ff027b82 */ /* 0x000e220000000a00 */
[----:B---3--:R-:W-:-:S05]  /*0710*/  SEL R0, R11, RZ, P3 ;  /* 0x000000ff0b007207 */ /* 0x008fca0001800000 */
[----:B------:R-:W-:Y:S01]  /*0720*/  FFMA R4, R23, R4, R0 ;  /* 0x0000000417047223 */ /* 0x000fe20000000000 */
[----:B------:R-:W-:-:S04]  /*0730*/  SEL R10, R10, RZ, P4 ;  /* 0x000000ff0a0a7207 */ /* 0x000fc80002000000 */
[----:B------:R-:W-:Y:S01]  /*0740*/  FSETP.GEU.AND P3, PT, R4, RZ, PT ;  /* 0x000000ff0400720b */ /* 0x000fe20003f6e000 */
[----:B------:R-:W-:-:S03]  /*0750*/  FFMA R12, R15, R10, R12 ;  /* 0x0000000a0f0c7223 */ /* 0x000fc6000000000c */
[----:B------:R-:W-:Y:S02]  /*0760*/  FSEL R4, R4, RZ, P3 ;  /* 0x000000ff04047208 */ /* 0x000fe40001800000 */
[----:B------:R-:W-:Y:S02]  /*0770*/  ISETP.GE.AND P3, PT, R16, 0x1900, PT ;  /* 0x000019001000780c */ /* 0x000fe40003f66270 */
[----:B------:R-:W-:-:S04]  /*0780*/  FSETP.GEU.AND P4, PT, R12, RZ, PT ;  /* 0x000000ff0c00720b */ /* 0x000fc80003f8e000 */
[----:B------:R-:W-:Y:S02]  /*0790*/  FSEL R12, R12, RZ, P4 ;  /* 0x000000ff0c0c7208 */ /* 0x000fe40002000000 */
[----:B------:R-:W-:Y:S02]  /*07a0*/  SEL R5, R8, RZ, P5 ;  /* 0x000000ff08057207 */ /* 0x000fe40002800000 */
[----:B------:R-:W-:Y:S01]  /*07b0*/  @P0 FSEL R4, R12, RZ, P2 ;  /* 0x000000ff0c040208 */ /* 0x000fe20001000000 */
[----:B0-----:R-:W-:-:S03]  /*07c0*/  IMAD.WIDE R2, R16, 0x4, R2 ;  /* 0x0000000410027825 */ /* 0x001fc600078e0202 */
[----:B------:R-:W-:Y:S01]  /*07d0*/  SEL R5, R5, R4, !P1 ;  /* 0x0000000405057207 */ /* 0x000fe20004800000 */
[----:B------:R-:W-:Y:S06]  /*07e0*/  @P3 EXIT ;  /* 0x000000000000394d */ /* 0x000fec0003800000 */
[----:B------:R-:W-:Y:S01]  /*07f0*/  STG.E desc[UR4][R2.64], R5 ;  /* 0x0000000502007986 */ /* 0x000fe2000c101904 */
[----:B------:R-:W-:Y:S05]  /*0800*/  EXIT ;  /* 0x000000000000794d */ /* 0x000fea0003800000 */
.L_x_0:
[----:B------:R-:W-:-:S00]  /*0810*/  BRA `(.L_x_0) ;  /* 0xfffffffc00fc7947 */ /* 0x000fc0000383ffff */
[----:B------:R-:W-:-:S00]  /*0820*/  NOP ;  /* 0x0000000000007918 */ /* 0x000fc00000000000 */
        /* <DEDUP_REMOVED lines=13> */
.L_x_1:


//--------------------- .nv.global.init           --------------------------
	.section	.nv.global.init,"aw",@progbits
.nv.global.init:
	.type		_$_str,@object
	.size		_$_str,(_$_str_$_2 - _$_str)
_$_str:
        /*0000*/ 	.byte	0x5f, 0x5f, 0x43, 0x55, 0x44, 0x41, 0x5f, 0x46, 0x54, 0x5a, 0x00
	.type		_$_str_$_2,@object
	.size		_$_str_$_2,(.L_1 - _$_str_$_2)
_$_str_$_2:
        /*000b*/ 	.byte	0x5f, 0x5f, 0x43, 0x55, 0x44, 0x41, 0x5f, 0x50, 0x52, 0x45, 0x43, 0x5f, 0x53, 0x51, 0x52, 0x54
        /*001b*/ 	.byte	0x00
.L_1:


//--------------------- .nv.constant0.triton_poi_fused_cat_2 --------------------------
	.section	.nv.constant0.triton_poi_fused_cat_2,"a",@progbits
	.sectionflags	@""
	.align	4
.nv.constant0.triton_poi_fused_cat_2:
	.zero		628
